//
// Generated by NVIDIA NVVM Compiler
//
// Compiler Build ID: CL-36424714
// Cuda compilation tools, release 13.0, V13.0.88
// Based on NVVM 20.0.0
//

.version 9.0
.target sm_100
.address_size 64

	// .globl	_Z23parallelThreadOperationPfS_S_iiiiii

.visible .entry _Z23parallelThreadOperationPfS_S_iiiiii(
	.param .u64 .ptr .align 1 _Z23parallelThreadOperationPfS_S_iiiiii_param_0,
	.param .u64 .ptr .align 1 _Z23parallelThreadOperationPfS_S_iiiiii_param_1,
	.param .u64 .ptr .align 1 _Z23parallelThreadOperationPfS_S_iiiiii_param_2,
	.param .u32 _Z23parallelThreadOperationPfS_S_iiiiii_param_3,
	.param .u32 _Z23parallelThreadOperationPfS_S_iiiiii_param_4,
	.param .u32 _Z23parallelThreadOperationPfS_S_iiiiii_param_5,
	.param .u32 _Z23parallelThreadOperationPfS_S_iiiiii_param_6,
	.param .u32 _Z23parallelThreadOperationPfS_S_iiiiii_param_7,
	.param .u32 _Z23parallelThreadOperationPfS_S_iiiiii_param_8
)
{
	.reg .pred 	%p<11>;
	.reg .b32 	%r<57>;
	.reg .b32 	%f<56>;
	.reg .b64 	%rd<40>;

	ld.param.u64 	%rd6, [_Z23parallelThreadOperationPfS_S_iiiiii_param_0];
	ld.param.u64 	%rd7, [_Z23parallelThreadOperationPfS_S_iiiiii_param_1];
	ld.param.u64 	%rd5, [_Z23parallelThreadOperationPfS_S_iiiiii_param_2];
	ld.param.u32 	%r21, [_Z23parallelThreadOperationPfS_S_iiiiii_param_4];
	ld.param.u32 	%r22, [_Z23parallelThreadOperationPfS_S_iiiiii_param_6];
	ld.param.u32 	%r24, [_Z23parallelThreadOperationPfS_S_iiiiii_param_7];
	ld.param.u32 	%r23, [_Z23parallelThreadOperationPfS_S_iiiiii_param_8];
	cvta.to.global.u64 	%rd1, %rd7;
	cvta.to.global.u64 	%rd2, %rd6;
	mov.u32 	%r25, %ctaid.z;
	mov.u32 	%r26, %nctaid.x;
	mov.u32 	%r27, %nctaid.y;
	mov.u32 	%r28, %ctaid.y;
	mov.u32 	%r29, %ctaid.x;
	mad.lo.s32 	%r30, %r27, %r25, %r28;
	mad.lo.s32 	%r31, %r30, %r26, %r29;
	mov.u32 	%r32, %ntid.x;
	mov.u32 	%r33, %ntid.y;
	mov.u32 	%r34, %ntid.z;
	mov.u32 	%r35, %tid.z;
	mov.u32 	%r36, %tid.y;
	mov.u32 	%r37, %tid.x;
	mad.lo.s32 	%r38, %r31, %r34, %r35;
	mad.lo.s32 	%r39, %r38, %r33, %r36;
	mad.lo.s32 	%r1, %r39, %r32, %r37;
	mul.lo.s32 	%r40, %r23, %r24;
	setp.ge.s32 	%p1, %r1, %r40;
	@%p1 bra 	$L__BB0_13;
	cvta.to.global.u64 	%rd8, %rd5;
	div.s32 	%r2, %r1, %r23;
	mul.lo.s32 	%r41, %r2, %r23;
	sub.s32 	%r3, %r1, %r41;
	mul.wide.s32 	%rd9, %r1, 4;
	add.s64 	%rd3, %rd8, %rd9;
	mov.b32 	%r42, 0;
	st.global.u32 	[%rd3], %r42;
	setp.lt.s32 	%p2, %r21, 1;
	@%p2 bra 	$L__BB0_13;
	mul.lo.s32 	%r4, %r2, %r21;
	and.b32  	%r5, %r21, 7;
	setp.lt.u32 	%p3, %r21, 8;
	mov.b32 	%r55, 0;
	mov.f32 	%f53, 0f00000000;
	@%p3 bra 	$L__BB0_5;
	and.b32  	%r55, %r21, 2147483640;
	neg.s32 	%r53, %r55;
	shl.b32 	%r8, %r22, 3;
	add.s64 	%rd4, %rd2, 16;
	mov.f32 	%f53, 0f00000000;
	mul.wide.s32 	%rd14, %r22, 4;
	mov.u32 	%r51, %r4;
	mov.u32 	%r52, %r3;
$L__BB0_4:
	.pragma "nounroll";
	mul.wide.s32 	%rd10, %r51, 4;
	add.s64 	%rd11, %rd4, %rd10;
	ld.global.f32 	%f10, [%rd11+-16];
	mul.wide.s32 	%rd12, %r52, 4;
	add.s64 	%rd13, %rd1, %rd12;
	ld.global.f32 	%f11, [%rd13];
	fma.rn.f32 	%f12, %f10, %f11, %f53;
	st.global.f32 	[%rd3], %f12;
	ld.global.f32 	%f13, [%rd11+-12];
	add.s64 	%rd15, %rd13, %rd14;
	ld.global.f32 	%f14, [%rd15];
	fma.rn.f32 	%f15, %f13, %f14, %f12;
	st.global.f32 	[%rd3], %f15;
	ld.global.f32 	%f16, [%rd11+-8];
	add.s64 	%rd16, %rd15, %rd14;
	ld.global.f32 	%f17, [%rd16];
	fma.rn.f32 	%f18, %f16, %f17, %f15;
	st.global.f32 	[%rd3], %f18;
	ld.global.f32 	%f19, [%rd11+-4];
	add.s64 	%rd17, %rd16, %rd14;
	ld.global.f32 	%f20, [%rd17];
	fma.rn.f32 	%f21, %f19, %f20, %f18;
	st.global.f32 	[%rd3], %f21;
	ld.global.f32 	%f22, [%rd11];
	add.s64 	%rd18, %rd17, %rd14;
	ld.global.f32 	%f23, [%rd18];
	fma.rn.f32 	%f24, %f22, %f23, %f21;
	st.global.f32 	[%rd3], %f24;
	ld.global.f32 	%f25, [%rd11+4];
	add.s64 	%rd19, %rd18, %rd14;
	ld.global.f32 	%f26, [%rd19];
	fma.rn.f32 	%f27, %f25, %f26, %f24;
	st.global.f32 	[%rd3], %f27;
	ld.global.f32 	%f28, [%rd11+8];
	add.s64 	%rd20, %rd19, %rd14;
	ld.global.f32 	%f29, [%rd20];
	fma.rn.f32 	%f30, %f28, %f29, %f27;
	st.global.f32 	[%rd3], %f30;
	ld.global.f32 	%f31, [%rd11+12];
	add.s64 	%rd21, %rd20, %rd14;
	ld.global.f32 	%f32, [%rd21];
	fma.rn.f32 	%f53, %f31, %f32, %f30;
	st.global.f32 	[%rd3], %f53;
	add.s32 	%r53, %r53, 8;
	add.s32 	%r52, %r52, %r8;
	add.s32 	%r51, %r51, 8;
	setp.ne.s32 	%p4, %r53, 0;
	@%p4 bra 	$L__BB0_4;
$L__BB0_5:
	setp.eq.s32 	%p5, %r5, 0;
	@%p5 bra 	$L__BB0_13;
	and.b32  	%r16, %r21, 3;
	setp.lt.u32 	%p6, %r5, 4;
	@%p6 bra 	$L__BB0_8;
	add.s32 	%r44, %r55, %r4;
	mul.wide.s32 	%rd22, %r44, 4;
	add.s64 	%rd23, %rd2, %rd22;
	ld.global.f32 	%f33, [%rd23];
	mad.lo.s32 	%r45, %r55, %r22, %r3;
	mul.wide.s32 	%rd24, %r45, 4;
	add.s64 	%rd25, %rd1, %rd24;
	ld.global.f32 	%f34, [%rd25];
	fma.rn.f32 	%f35, %f33, %f34, %f53;
	st.global.f32 	[%rd3], %f35;
	ld.global.f32 	%f36, [%rd23+4];
	mul.wide.s32 	%rd26, %r22, 4;
	add.s64 	%rd27, %rd25, %rd26;
	ld.global.f32 	%f37, [%rd27];
	fma.rn.f32 	%f38, %f36, %f37, %f35;
	st.global.f32 	[%rd3], %f38;
	ld.global.f32 	%f39, [%rd23+8];
	add.s64 	%rd28, %rd27, %rd26;
	ld.global.f32 	%f40, [%rd28];
	fma.rn.f32 	%f41, %f39, %f40, %f38;
	st.global.f32 	[%rd3], %f41;
	ld.global.f32 	%f42, [%rd23+12];
	add.s64 	%rd29, %rd28, %rd26;
	ld.global.f32 	%f43, [%rd29];
	fma.rn.f32 	%f53, %f42, %f43, %f41;
	st.global.f32 	[%rd3], %f53;
	add.s32 	%r55, %r55, 4;
$L__BB0_8:
	setp.eq.s32 	%p7, %r16, 0;
	@%p7 bra 	$L__BB0_13;
	setp.eq.s32 	%p8, %r16, 1;
	@%p8 bra 	$L__BB0_11;
	add.s32 	%r46, %r55, %r4;
	mul.wide.s32 	%rd30, %r46, 4;
	add.s64 	%rd31, %rd2, %rd30;
	ld.global.f32 	%f44, [%rd31];
	mad.lo.s32 	%r47, %r55, %r22, %r3;
	mul.wide.s32 	%rd32, %r47, 4;
	add.s64 	%rd33, %rd1, %rd32;
	ld.global.f32 	%f45, [%rd33];
	fma.rn.f32 	%f46, %f44, %f45, %f53;
	st.global.f32 	[%rd3], %f46;
	ld.global.f32 	%f47, [%rd31+4];
	mul.wide.s32 	%rd34, %r22, 4;
	add.s64 	%rd35, %rd33, %rd34;
	ld.global.f32 	%f48, [%rd35];
	fma.rn.f32 	%f53, %f47, %f48, %f46;
	st.global.f32 	[%rd3], %f53;
	add.s32 	%r55, %r55, 2;
$L__BB0_11:
	and.b32  	%r48, %r21, 1;
	setp.eq.b32 	%p9, %r48, 1;
	not.pred 	%p10, %p9;
	@%p10 bra 	$L__BB0_13;
	add.s32 	%r49, %r55, %r4;
	mul.wide.s32 	%rd36, %r49, 4;
	add.s64 	%rd37, %rd2, %rd36;
	ld.global.f32 	%f49, [%rd37];
	mad.lo.s32 	%r50, %r55, %r22, %r3;
	mul.wide.s32 	%rd38, %r50, 4;
	add.s64 	%rd39, %rd1, %rd38;
	ld.global.f32 	%f50, [%rd39];
	fma.rn.f32 	%f51, %f49, %f50, %f53;
	st.global.f32 	[%rd3], %f51;
$L__BB0_13:
	ret;

}


// ===== COMPILED SASS (sm_100) =====

	.target	sm_100

	.elftype	@"ET_EXEC"


//--------------------- .note.nv.tkinfo           --------------------------
	.section	.note.nv.tkinfo,"",@"SHT_NOTE"
	.sectionflags	@"SHF_NOTE_NV_TKINFO"
	.tkinfo
        /*0018*/ 	.word	0x00000002
        /*0030*/ 	.string	""
        /*0030*/ 	.string	"ptxas"
        /*0030*/ 	.string	"Cuda compilation tools, release 13.0, V13.0.88"
        /*0030*/ 	.string	"Build cuda_13.0.r13.0/compiler.36424714_0"
        /*0030*/ 	.string	"-arch sm_100 -m 64 "



//--------------------- .note.nv.cuinfo           --------------------------
	.section	.note.nv.cuinfo,"",@"SHT_NOTE"
	.sectionflags	@"SHF_NOTE_NV_CUINFO"
        /*0018*/ 	.short	0x0002
        /*001a*/ 	.short	0x0064
        /*001c*/ 	.short	0x0082
	.zero		2


//--------------------- .nv.info                  --------------------------
	.section	.nv.info,"",@"SHT_CUDA_INFO"
	.align	4


	//----- nvinfo : EIATTR_REGCOUNT
	.align		4
        /*0000*/ 	.byte	0x04, 0x2f
        /*0002*/ 	.short	(.L_1 - .L_0)
	.align		4
.L_0:
        /*0004*/ 	.word	index@(_Z23parallelThreadOperationPfS_S_iiiiii)
        /*0008*/ 	.word	0x0000001e


	//----- nvinfo : EIATTR_FRAME_SIZE
	.align		4
.L_1:
        /*000c*/ 	.byte	0x04, 0x11
        /*000e*/ 	.short	(.L_3 - .L_2)
	.align		4
.L_2:
        /*0010*/ 	.word	index@(_Z23parallelThreadOperationPfS_S_iiiiii)
        /*0014*/ 	.word	0x00000000


	//----- nvinfo : EIATTR_MIN_STACK_SIZE
	.align		4
.L_3:
        /*0018*/ 	.byte	0x04, 0x12
        /*001a*/ 	.short	(.L_5 - .L_4)
	.align		4
.L_4:
        /*001c*/ 	.word	index@(_Z23parallelThreadOperationPfS_S_iiiiii)
        /*0020*/ 	.word	0x00000000
.L_5:


//--------------------- .nv.compat                --------------------------
	.section	.nv.compat,"",@"SHT_CUDA_COMPAT_INFO"
	.align	4
        /*0000*/ 	.byte	0x02, 0x09, 0x00, 0x00, 0x02, 0x02, 0x01, 0x00, 0x02, 0x05, 0x05, 0x00, 0x03, 0x07, 0x01, 0x01
        /*0010*/ 	.byte	0x02, 0x03, 0x00, 0x00, 0x02, 0x06, 0x01, 0x00, 0x04, 0x0b, 0x08, 0x00, 0x09, 0x00, 0x00, 0x00
        /*0020*/ 	.byte	0x00, 0x00, 0x00, 0x00


//--------------------- .nv.info._Z23parallelThreadOperationPfS_S_iiiiii --------------------------
	.section	.nv.info._Z23parallelThreadOperationPfS_S_iiiiii,"",@"SHT_CUDA_INFO"
	.sectionflags	@""
	.align	4


	//----- nvinfo : EIATTR_CUDA_API_VERSION
	.align		4
        /*0000*/ 	.byte	0x04, 0x37
        /*0002*/ 	.short	(.L_7 - .L_6)
.L_6:
        /*0004*/ 	.word	0x00000082


	//----- nvinfo : EIATTR_KPARAM_INFO
	.align		4
.L_7:
        /*0008*/ 	.byte	0x04, 0x17
        /*000a*/ 	.short	(.L_9 - .L_8)
.L_8:
        /*000c*/ 	.word	0x00000000
        /*0010*/ 	.short	0x0008
        /*0012*/ 	.short	0x002c
        /*0014*/ 	.byte	0x00, 0xf0, 0x11, 0x00


	//----- nvinfo : EIATTR_KPARAM_INFO
	.align		4
.L_9:
        /*0018*/ 	.byte	0x04, 0x17
        /*001a*/ 	.short	(.L_11 - .L_10)
.L_10:
        /*001c*/ 	.word	0x00000000
        /*0020*/ 	.short	0x0007
        /*0022*/ 	.short	0x0028
        /*0024*/ 	.byte	0x00, 0xf0, 0x11, 0x00


	//----- nvinfo : EIATTR_KPARAM_INFO
	.align		4
.L_11:
        /*0028*/ 	.byte	0x04, 0x17
        /*002a*/ 	.short	(.L_13 - .L_12)
.L_12:
        /*002c*/ 	.word	0x00000000
        /*0030*/ 	.short	0x0006
        /*0032*/ 	.short	0x0024
        /*0034*/ 	.byte	0x00, 0xf0, 0x11, 0x00


	//----- nvinfo : EIATTR_KPARAM_INFO
	.align		4
.L_13:
        /*0038*/ 	.byte	0x04, 0x17
        /*003a*/ 	.short	(.L_15 - .L_14)
.L_14:
        /*003c*/ 	.word	0x00000000
        /*0040*/ 	.short	0x0005
        /*0042*/ 	.short	0x0020
        /*0044*/ 	.byte	0x00, 0xf0, 0x11, 0x00


	//----- nvinfo : EIATTR_KPARAM_INFO
	.align		4
.L_15:
        /*0048*/ 	.byte	0x04, 0x17
        /*004a*/ 	.short	(.L_17 - .L_16)
.L_16:
        /*004c*/ 	.word	0x00000000
        /*0050*/ 	.short	0x0004
        /*0052*/ 	.short	0x001c
        /*0054*/ 	.byte	0x00, 0xf0, 0x11, 0x00


	//----- nvinfo : EIATTR_KPARAM_INFO
	.align		4
.L_17:
        /*0058*/ 	.byte	0x04, 0x17
        /*005a*/ 	.short	(.L_19 - .L_18)
.L_18:
        /*005c*/ 	.word	0x00000000
        /*0060*/ 	.short	0x0003
        /*0062*/ 	.short	0x0018
        /*0064*/ 	.byte	0x00, 0xf0, 0x11, 0x00


	//----- nvinfo : EIATTR_KPARAM_INFO
	.align		4
.L_19:
        /*0068*/ 	.byte	0x04, 0x17
        /*006a*/ 	.short	(.L_21 - .L_20)
.L_20:
        /*006c*/ 	.word	0x00000000
        /*0070*/ 	.short	0x0002
        /*0072*/ 	.short	0x0010
        /*0074*/ 	.byte	0x00, 0xf5, 0x21, 0x00


	//----- nvinfo : EIATTR_KPARAM_INFO
	.align		4
.L_21:
        /*0078*/ 	.byte	0x04, 0x17
        /*007a*/ 	.short	(.L_23 - .L_22)
.L_22:
        /*007c*/ 	.word	0x00000000
        /*0080*/ 	.short	0x0001
        /*0082*/ 	.short	0x0008
        /*0084*/ 	.byte	0x00, 0xf5, 0x21, 0x00


	//----- nvinfo : EIATTR_KPARAM_INFO
	.align		4
.L_23:
        /*0088*/ 	.byte	0x04, 0x17
        /*008a*/ 	.short	(.L_25 - .L_24)
.L_24:
        /*008c*/ 	.word	0x00000000
        /*0090*/ 	.short	0x0000
        /*0092*/ 	.short	0x0000
        /*0094*/ 	.byte	0x00, 0xf5, 0x21, 0x00


	//----- nvinfo : EIATTR_SPARSE_MMA_MASK
	.align		4
.L_25:
        /*0098*/ 	.byte	0x03, 0x50
        /*009a*/ 	.short	0x0000


	//----- nvinfo : EIATTR_MAXREG_COUNT
	.align		4
        /*009c*/ 	.byte	0x03, 0x1b
        /*009e*/ 	.short	0x00ff


	//----- nvinfo : EIATTR_MERCURY_ISA_VERSION
	.align		4
        /*00a0*/ 	.byte	0x03, 0x5f
        /*00a2*/ 	.short	0x0101


	//----- nvinfo : EIATTR_VRC_CTA_INIT_COUNT
	.align		4
        /*00a4*/ 	.byte	0x02, 0x4a
	.zero		1
	.zero		1


	//----- nvinfo : EIATTR_EXIT_INSTR_OFFSETS
	.align		4
        /*00a8*/ 	.byte	0x04, 0x1c
        /*00aa*/ 	.short	(.L_27 - .L_26)


	//   ....[0]....
.L_26:
        /*00ac*/ 	.word	0x00000140


	//   ....[1]....
        /*00b0*/ 	.word	0x00000330


	//   ....[2]....
        /*00b4*/ 	.word	0x00000780


	//   ....[3]....
        /*00b8*/ 	.word	0x00000980


	//   ....[4]....
        /*00bc*/ 	.word	0x00000ae0


	//   ....[5]....
        /*00c0*/ 	.word	0x00000ba0


	//----- nvinfo : EIATTR_CBANK_PARAM_SIZE
	.align		4
.L_27:
        /*00c4*/ 	.byte	0x03, 0x19
        /*00c6*/ 	.short	0x0030


	//----- nvinfo : EIATTR_PARAM_CBANK
	.align		4
        /*00c8*/ 	.byte	0x04, 0x0a
        /*00ca*/ 	.short	(.L_29 - .L_28)
	.align		4
.L_28:
        /*00cc*/ 	.word	index@(.nv.constant0._Z23parallelThreadOperationPfS_S_iiiiii)
        /*00d0*/ 	.short	0x0380
        /*00d2*/ 	.short	0x0030


	//----- nvinfo : EIATTR_SW_WAR
	.align		4
.L_29:
        /*00d4*/ 	.byte	0x04, 0x36
        /*00d6*/ 	.short	(.L_31 - .L_30)
.L_30:
        /*00d8*/ 	.word	0x00000008
.L_31:


//--------------------- .nv.callgraph             --------------------------
	.section	.nv.callgraph,"",@"SHT_CUDA_CALLGRAPH"
	.align	4
	.sectionentsize	8
	.align		4
        /*0000*/ 	.word	0x00000000
	.align		4
        /*0004*/ 	.word	0xffffffff
	.align		4
        /*0008*/ 	.word	0x00000000
	.align		4
        /*000c*/ 	.word	0xfffffffe
	.align		4
        /*0010*/ 	.word	0x00000000
	.align		4
        /*0014*/ 	.word	0xfffffffd
	.align		4
        /*0018*/ 	.word	0x00000000
	.align		4
        /*001c*/ 	.word	0xfffffffc


//--------------------- .text._Z23parallelThreadOperationPfS_S_iiiiii --------------------------
	.section	.text._Z23parallelThreadOperationPfS_S_iiiiii,"ax",@progbits
	.align	128
        .global         _Z23parallelThreadOperationPfS_S_iiiiii
        .type           _Z23parallelThreadOperationPfS_S_iiiiii,@function
        .size           _Z23parallelThreadOperationPfS_S_iiiiii,(.L_x_5 - _Z23parallelThreadOperationPfS_S_iiiiii)
        .other          _Z23parallelThreadOperationPfS_S_iiiiii,@"STO_CUDA_ENTRY STV_DEFAULT"
_Z23parallelThreadOperationPfS_S_iiiiii:
.text._Z23parallelThreadOperationPfS_S_iiiiii:
[----:B------:R-:W-:Y:S08]  /*0000*/  LDC R1, c[0x0][0x37c] ;  /* 0x0000df00ff017b82 */ /* 0x000ff00000000800 */
[----:B------:R-:W-:Y:S01]  /*0010*/  S2UR UR4, SR_CTAID.Z ;  /* 0x00000000000479c3 */ /* 0x000fe20000002700 */
[----:B------:R-:W0:Y:S01]  /*0020*/  S2R R3, SR_TID.Z ;  /* 0x0000000000037919 */ /* 0x000e220000002300 */
[----:B------:R-:W1:Y:S01]  /*0030*/  LDCU UR5, c[0x0][0x370] ;  /* 0x00006e00ff0577ac */ /* 0x000e620008000800 */
[----:B------:R-:W2:Y:S01]  /*0040*/  S2R R7, SR_TID.Y ;  /* 0x0000000000077919 */ /* 0x000ea20000002200 */
[----:B------:R-:W3:Y:S04]  /*0050*/  LDCU UR6, c[0x0][0x374] ;  /* 0x00006e80ff0677ac */ /* 0x000ee80008000800 */
[----:B------:R-:W3:Y:S01]  /*0060*/  S2UR UR7, SR_CTAID.Y ;  /* 0x00000000000779c3 */ /* 0x000ee20000002600 */
[----:B------:R-:W4:Y:S01]  /*0070*/  S2R R9, SR_TID.X ;  /* 0x0000000000097919 */ /* 0x000f220000002100 */
[----:B------:R-:W4:Y:S01]  /*0080*/  LDCU UR9, c[0x0][0x360] ;  /* 0x00006c00ff0977ac */ /* 0x000f220008000800 */
[----:B------:R-:W2:Y:S05]  /*0090*/  LDCU UR10, c[0x0][0x364] ;  /* 0x00006c80ff0a77ac */ /* 0x000eaa0008000800 */
[----:B------:R-:W1:Y:S08]  /*00a0*/  S2UR UR8, SR_CTAID.X ;  /* 0x00000000000879c3 */ /* 0x000e700000002500 */
[----:B------:R-:W0:Y:S08]  /*00b0*/  LDC R0, c[0x0][0x368] ;  /* 0x0000da00ff007b82 */ /* 0x000e300000000800 */
[----:B------:R-:W5:Y:S01]  /*00c0*/  LDC.64 R4, c[0x0][0x3a8] ;  /* 0x0000ea00ff047b82 */ /* 0x000f620000000a00 */
[----:B---3--:R-:W-:-:S04]  /*00d0*/  UIMAD UR4, UR4, UR6, UR7 ;  /* 0x00000006040472a4 */ /* 0x008fc8000f8e0207 */
[----:B-1----:R-:W-:-:S06]  /*00e0*/  UIMAD UR4, UR4, UR5, UR8 ;  /* 0x00000005040472a4 */ /* 0x002fcc000f8e0208 */
[----:B0-----:R-:W-:-:S04]  /*00f0*/  IMAD R0, R0, UR4, R3 ;  /* 0x0000000400007c24 */ /* 0x001fc8000f8e0203 */
[----:B--2---:R-:W-:Y:S02]  /*0100*/  IMAD R0, R0, UR10, R7 ;  /* 0x0000000a00007c24 */ /* 0x004fe4000f8e0207 */
[----:B-----5:R-:W-:Y:S02]  /*0110*/  IMAD R3, R5, R4, RZ ;  /* 0x0000000405037224 */ /* 0x020fe400078e02ff */
[----:B----4-:R-:W-:-:S05]  /*0120*/  IMAD R6, R0, UR9, R9 ;  /* 0x0000000900067c24 */ /* 0x010fca000f8e0209 */
[----:B------:R-:W-:-:S13]  /*0130*/  ISETP.GE.AND P0, PT, R6, R3, PT ;  /* 0x000000030600720c */ /* 0x000fda0003f06270 */
[----:B------:R-:W-:Y:S05]  /*0140*/  @P0 EXIT ;  /* 0x000000000000094d */ /* 0x000fea0003800000 */
[----:B------:R-:W-:Y:S01]  /*0150*/  IABS R8, R5 ;  /* 0x0000000500087213 */ /* 0x000fe20000000000 */
[----:B------:R-:W0:Y:S01]  /*0160*/  LDCU.64 UR6, c[0x0][0x358] ;  /* 0x00006b00ff0677ac */ /* 0x000e220008000a00 */
[----:B------:R-:W-:Y:S02]  /*0170*/  IABS R4, R6 ;  /* 0x0000000600047213 */ /* 0x000fe40000000000 */
[----:B------:R-:W1:Y:S08]  /*0180*/  I2F.RP R0, R8 ;  /* 0x0000000800007306 */ /* 0x000e700000209400 */
[----:B-1----:R-:W1:Y:S02]  /*0190*/  MUFU.RCP R0, R0 ;  /* 0x0000000000007308 */ /* 0x002e640000001000 */
[----:B-1----:R-:W-:-:S06]  /*01a0*/  IADD3 R2, PT, PT, R0, 0xffffffe, RZ ;  /* 0x0ffffffe00027810 */ /* 0x002fcc0007ffe0ff */
[----:B------:R1:W2:Y:S02]  /*01b0*/  F2I.FTZ.U32.TRUNC.NTZ R3, R2 ;  /* 0x0000000200037305 */ /* 0x0002a4000021f000 */
[----:B-1----:R-:W-:Y:S01]  /*01c0*/  HFMA2 R2, -RZ, RZ, 0, 0 ;  /* 0x00000000ff027431 */ /* 0x002fe200000001ff */
[----:B--2---:R-:W-:-:S05]  /*01d0*/  IADD3 R7, PT, PT, RZ, -R3, RZ ;  /* 0x80000003ff077210 */ /* 0x004fca0007ffe0ff */
[----:B------:R-:W-:-:S04]  /*01e0*/  IMAD R7, R7, R8, RZ ;  /* 0x0000000807077224 */ /* 0x000fc800078e02ff */
[----:B------:R-:W-:Y:S01]  /*01f0*/  IMAD.HI.U32 R3, R3, R7, R2 ;  /* 0x0000000703037227 */ /* 0x000fe200078e0002 */
[----:B------:R-:W-:-:S05]  /*0200*/  MOV R7, R4 ;  /* 0x0000000400077202 */ /* 0x000fca0000000f00 */
[----:B------:R-:W-:Y:S02]  /*0210*/  IMAD.HI.U32 R4, R3, R7, RZ ;  /* 0x0000000703047227 */ /* 0x000fe400078e00ff */
[----:B------:R-:W1:Y:S03]  /*0220*/  LDC.64 R2, c[0x0][0x390] ;  /* 0x0000e400ff027b82 */ /* 0x000e660000000a00 */
[----:B------:R-:W-:-:S05]  /*0230*/  IADD3 R0, PT, PT, -R4, RZ, RZ ;  /* 0x000000ff04007210 */ /* 0x000fca0007ffe1ff */
[C---:B------:R-:W-:Y:S02]  /*0240*/  IMAD R7, R8.reuse, R0, R7 ;  /* 0x0000000008077224 */ /* 0x040fe400078e0207 */
[----:B------:R-:W2:Y:S03]  /*0250*/  LDC R0, c[0x0][0x39c] ;  /* 0x0000e700ff007b82 */ /* 0x000ea60000000800 */
[----:B------:R-:W-:Y:S01]  /*0260*/  ISETP.GT.U32.AND P1, PT, R8, R7, PT ;  /* 0x000000070800720c */ /* 0x000fe20003f24070 */
[----:B-1----:R-:W-:-:S12]  /*0270*/  IMAD.WIDE R2, R6, 0x4, R2 ;  /* 0x0000000406027825 */ /* 0x002fd800078e0202 */
[-C--:B------:R-:W-:Y:S02]  /*0280*/  @!P1 IADD3 R7, PT, PT, R7, -R8.reuse, RZ ;  /* 0x8000000807079210 */ /* 0x080fe40007ffe0ff */
[----:B------:R-:W-:Y:S01]  /*0290*/  @!P1 IADD3 R4, PT, PT, R4, 0x1, RZ ;  /* 0x0000000104049810 */ /* 0x000fe20007ffe0ff */
[----:B0-----:R0:W-:Y:S01]  /*02a0*/  STG.E desc[UR6][R2.64], RZ ;  /* 0x000000ff02007986 */ /* 0x0011e2000c101906 */
[----:B------:R-:W-:Y:S02]  /*02b0*/  ISETP.GE.U32.AND P2, PT, R7, R8, PT ;  /* 0x000000080700720c */ /* 0x000fe40003f46070 */
[----:B------:R-:W-:Y:S02]  /*02c0*/  LOP3.LUT R7, R6, R5, RZ, 0x3c, !PT ;  /* 0x0000000506077212 */ /* 0x000fe400078e3cff */
[----:B--2---:R-:W-:Y:S02]  /*02d0*/  ISETP.GE.AND P1, PT, R0, 0x1, PT ;  /* 0x000000010000780c */ /* 0x004fe40003f26270 */
[----:B------:R-:W-:-:S07]  /*02e0*/  ISETP.GE.AND P0, PT, R7, RZ, PT ;  /* 0x000000ff0700720c */ /* 0x000fce0003f06270 */
[----:B------:R-:W-:Y:S02]  /*02f0*/  @P2 IADD3 R4, PT, PT, R4, 0x1, RZ ;  /* 0x0000000104042810 */ /* 0x000fe40007ffe0ff */
[----:B------:R-:W-:Y:S02]  /*0300*/  ISETP.NE.AND P2, PT, R5, RZ, PT ;  /* 0x000000ff0500720c */ /* 0x000fe40003f45270 */
[----:B------:R-:W-:-:S04]  /*0310*/  MOV R9, R4 ;  /* 0x0000000400097202 */ /* 0x000fc80000000f00 */
[----:B------:R-:W-:Y:S01]  /*0320*/  @!P0 IADD3 R9, PT, PT, -R9, RZ, RZ ;  /* 0x000000ff09098210 */ /* 0x000fe20007ffe1ff */
[----:B0-----:R-:W-:Y:S06]  /*0330*/  @!P1 EXIT ;  /* 0x000000000000994d */ /* 0x001fec0003800000 */
[C---:B------:R-:W-:Y:S02]  /*0340*/  ISETP.GE.U32.AND P0, PT, R0.reuse, 0x8, PT ;  /* 0x000000080000780c */ /* 0x040fe40003f06070 */
[----:B------:R-:W-:Y:S02]  /*0350*/  @!P2 LOP3.LUT R9, RZ, R5, RZ, 0x33, !PT ;  /* 0x00000005ff09a212 */ /* 0x000fe400078e33ff */
[----:B------:R-:W-:Y:S02]  /*0360*/  LOP3.LUT R12, R0, 0x7, RZ, 0xc0, !PT ;  /* 0x00000007000c7812 */ /* 0x000fe400078ec0ff */
[C---:B------:R-:W-:Y:S01]  /*0370*/  IADD3 R4, PT, PT, -R9.reuse, RZ, RZ ;  /* 0x000000ff09047210 */ /* 0x040fe20007ffe1ff */
[----:B------:R-:W-:Y:S01]  /*0380*/  IMAD R8, R9, R0, RZ ;  /* 0x0000000009087224 */ /* 0x000fe200078e02ff */
[----:B------:R-:W-:Y:S02]  /*0390*/  ISETP.NE.AND P1, PT, R12, RZ, PT ;  /* 0x000000ff0c00720c */ /* 0x000fe40003f25270 */
[----:B------:R-:W-:Y:S01]  /*03a0*/  MOV R7, RZ ;  /* 0x000000ff00077202 */ /* 0x000fe20000000f00 */
[----:B------:R-:W-:Y:S01]  /*03b0*/  IMAD R6, R5, R4, R6 ;  /* 0x0000000405067224 */ /* 0x000fe200078e0206 */
[----:B------:R-:W-:Y:S01]  /*03c0*/  MOV R15, RZ ;  /* 0x000000ff000f7202 */ /* 0x000fe20000000f00 */
[----:B------:R-:W-:Y:S08]  /*03d0*/  @!P0 BRA `(.L_x_0) ;  /* 0x0000000000e88947 */ /* 0x000ff00003800000 */
[----:B------:R-:W0:Y:S01]  /*03e0*/  LDCU.64 UR4, c[0x0][0x380] ;  /* 0x00007000ff0477ac */ /* 0x000e220008000a00 */
[----:B------:R-:W-:Y:S01]  /*03f0*/  LOP3.LUT R7, R0, 0x7ffffff8, RZ, 0xc0, !PT ;  /* 0x7ffffff800077812 */ /* 0x000fe200078ec0ff */
[----:B------:R-:W-:Y:S01]  /*0400*/  HFMA2 R15, -RZ, RZ, 0, 0 ;  /* 0x00000000ff0f7431 */ /* 0x000fe200000001ff */
[----:B------:R-:W-:Y:S02]  /*0410*/  MOV R11, R8 ;  /* 0x00000008000b7202 */ /* 0x000fe40000000f00 */
[----:B------:R-:W-:Y:S02]  /*0420*/  MOV R10, R6 ;  /* 0x00000006000a7202 */ /* 0x000fe40000000f00 */
[----:B------:R-:W-:Y:S01]  /*0430*/  IADD3 R9, PT, PT, -R7, RZ, RZ ;  /* 0x000000ff07097210 */ /* 0x000fe20007ffe1ff */
[----:B0-----:R-:W-:-:S04]  /*0440*/  UIADD3 UR4, UP0, UPT, UR4, 0x10, URZ ;  /* 0x0000001004047890 */ /* 0x001fc8000ff1e0ff */
[----:B------:R-:W-:-:S12]  /*0450*/  UIADD3.X UR5, UPT, UPT, URZ, UR5, URZ, UP0, !UPT ;  /* 0x00000005ff057290 */ /* 0x000fd800087fe4ff */
.L_x_1:
[----:B------:R-:W0:Y:S01]  /*0460*/  LDC.64 R16, c[0x0][0x388] ;  /* 0x0000e200ff107b82 */ /* 0x000e220000000a00 */
[----:B------:R-:W-:Y:S02]  /*0470*/  MOV R4, UR4 ;  /* 0x0000000400047c02 */ /* 0x000fe40008000f00 */
[----:B------:R-:W-:-:S03]  /*0480*/  MOV R5, UR5 ;  /* 0x0000000500057c02 */ /* 0x000fc60008000f00 */
[----:B------:R-:W-:Y:S02]  /*0490*/  IMAD.WIDE R4, R11, 0x4, R4 ;  /* 0x000000040b047825 */ /* 0x000fe400078e0204 */
[----:B-1----:R-:W1:Y:S03]  /*04a0*/  LDC R13, c[0x0][0x3a4] ;  /* 0x0000e900ff0d7b82 */ /* 0x002e660000000800 */
[----:B------:R-:W2:Y:S01]  /*04b0*/  LDG.E R14, desc[UR6][R4.64+-0x10] ;  /* 0xfffff006040e7981 */ /* 0x000ea2000c1e1900 */
[----:B0-----:R-:W-:-:S05]  /*04c0*/  IMAD.WIDE R16, R10, 0x4, R16 ;  /* 0x000000040a107825 */ /* 0x001fca00078e0210 */
[----:B------:R-:W2:Y:S02]  /*04d0*/  LDG.E R18, desc[UR6][R16.64] ;  /* 0x0000000610127981 */ /* 0x000ea4000c1e1900 */
[----:B--2---:R-:W-:Y:S01]  /*04e0*/  FFMA R21, R14, R18, R15 ;  /* 0x000000120e157223 */ /* 0x004fe2000000000f */
[----:B-1----:R-:W-:-:S04]  /*04f0*/  IMAD.WIDE R14, R13, 0x4, R16 ;  /* 0x000000040d0e7825 */ /* 0x002fc800078e0210 */
[----:B------:R0:W-:Y:S04]  /*0500*/  STG.E desc[UR6][R2.64], R21 ;  /* 0x0000001502007986 */ /* 0x0001e8000c101906 */
[----:B------:R-:W2:Y:S04]  /*0510*/  LDG.E R18, desc[UR6][R4.64+-0xc] ;  /* 0xfffff40604127981 */ /* 0x000ea8000c1e1900 */
[----:B------:R-:W2:Y:S02]  /*0520*/  LDG.E R19, desc[UR6][R14.64] ;  /* 0x000000060e137981 */ /* 0x000ea4000c1e1900 */
[----:B--2---:R-:W-:Y:S01]  /*0530*/  FFMA R23, R18, R19, R21 ;  /* 0x0000001312177223 */ /* 0x004fe20000000015 */
[----:B------:R-:W-:-:S04]  /*0540*/  IMAD.WIDE R18, R13, 0x4, R14 ;  /* 0x000000040d127825 */ /* 0x000fc800078e020e */
[----:B------:R1:W-:Y:S04]  /*0550*/  STG.E desc[UR6][R2.64], R23 ;  /* 0x0000001702007986 */ /* 0x0003e8000c101906 */
[----:B------:R-:W2:Y:S04]  /*0560*/  LDG.E R16, desc[UR6][R4.64+-0x8] ;  /* 0xfffff80604107981 */ /* 0x000ea8000c1e1900 */
[----:B------:R-:W2:Y:S02]  /*0570*/  LDG.E R17, desc[UR6][R18.64] ;  /* 0x0000000612117981 */ /* 0x000ea4000c1e1900 */
[----:B--2---:R-:W-:Y:S01]  /*0580*/  FFMA R25, R16, R17, R23 ;  /* 0x0000001110197223 */ /* 0x004fe20000000017 */
[----:B------:R-:W-:-:S04]  /*0590*/  IMAD.WIDE R16, R13, 0x4, R18 ;  /* 0x000000040d107825 */ /* 0x000fc800078e0212 */
[----:B------:R2:W-:Y:S04]  /*05a0*/  STG.E desc[UR6][R2.64], R25 ;  /* 0x0000001902007986 */ /* 0x0005e8000c101906 */
[----:B------:R-:W3:Y:S04]  /*05b0*/  LDG.E R20, desc[UR6][R4.64+-0x4] ;  /* 0xfffffc0604147981 */ /* 0x000ee8000c1e1900 */
[----:B0-----:R-:W3:Y:S01]  /*05c0*/  LDG.E R21, desc[UR6][R16.64] ;  /* 0x0000000610157981 */ /* 0x001ee2000c1e1900 */
[----:B------:R-:W-:-:S04]  /*05d0*/  IMAD.WIDE R14, R13, 0x4, R16 ;  /* 0x000000040d0e7825 */ /* 0x000fc800078e0210 */
[----:B---3--:R-:W-:-:S05]  /*05e0*/  FFMA R21, R20, R21, R25 ;  /* 0x0000001514157223 */ /* 0x008fca0000000019 */
[----:B------:R0:W-:Y:S04]  /*05f0*/  STG.E desc[UR6][R2.64], R21 ;  /* 0x0000001502007986 */ /* 0x0001e8000c101906 */
[----:B------:R-:W1:Y:S04]  /*0600*/  LDG.E R20, desc[UR6][R4.64] ;  /* 0x0000000604147981 */ /* 0x000e68000c1e1900 */
[----:B------:R-:W1:Y:S01]  /*0610*/  LDG.E R22, desc[UR6][R14.64] ;  /* 0x000000060e167981 */ /* 0x000e62000c1e1900 */
[----:B------:R-:W-:-:S04]  /*0620*/  IMAD.WIDE R18, R13, 0x4, R14 ;  /* 0x000000040d127825 */ /* 0x000fc800078e020e */
[----:B-1----:R-:W-:-:S05]  /*0630*/  FFMA R23, R20, R22, R21 ;  /* 0x0000001614177223 */ /* 0x002fca0000000015 */
[----:B------:R1:W-:Y:S04]  /*0640*/  STG.E desc[UR6][R2.64], R23 ;  /* 0x0000001702007986 */ /* 0x0003e8000c101906 */
[----:B------:R-:W2:Y:S04]  /*0650*/  LDG.E R20, desc[UR6][R4.64+0x4] ;  /* 0x0000040604147981 */ /* 0x000ea8000c1e1900 */
[----:B------:R-:W2:Y:S01]  /*0660*/  LDG.E R22, desc[UR6][R18.64] ;  /* 0x0000000612167981 */ /* 0x000ea2000c1e1900 */
[----:B------:R-:W-:-:S04]  /*0670*/  IMAD.WIDE R16, R13, 0x4, R18 ;  /* 0x000000040d107825 */ /* 0x000fc800078e0212 */
[----:B--2---:R-:W-:-:S05]  /*0680*/  FFMA R25, R20, R22, R23 ;  /* 0x0000001614197223 */ /* 0x004fca0000000017 */
[----:B------:R1:W-:Y:S04]  /*0690*/  STG.E desc[UR6][R2.64], R25 ;  /* 0x0000001902007986 */ /* 0x0003e8000c101906 */
[----:B0-----:R-:W2:Y:S04]  /*06a0*/  LDG.E R21, desc[UR6][R16.64] ;  /* 0x0000000610157981 */ /* 0x001ea8000c1e1900 */
[----:B------:R-:W2:Y:S01]  /*06b0*/  LDG.E R20, desc[UR6][R4.64+0x8] ;  /* 0x0000080604147981 */ /* 0x000ea2000c1e1900 */
[----:B------:R-:W-:Y:S01]  /*06c0*/  IADD3 R9, PT, PT, R9, 0x8, RZ ;  /* 0x0000000809097810 */ /* 0x000fe20007ffe0ff */
[----:B--2---:R-:W-:Y:S01]  /*06d0*/  FFMA R27, R20, R21, R25 ;  /* 0x00000015141b7223 */ /* 0x004fe20000000019 */
[----:B------:R-:W-:-:S04]  /*06e0*/  IMAD.WIDE R20, R13, 0x4, R16 ;  /* 0x000000040d147825 */ /* 0x000fc800078e0210 */
[----:B------:R1:W-:Y:S04]  /*06f0*/  STG.E desc[UR6][R2.64], R27 ;  /* 0x0000001b02007986 */ /* 0x0003e8000c101906 */
[----:B------:R-:W2:Y:S04]  /*0700*/  LDG.E R14, desc[UR6][R4.64+0xc] ;  /* 0x00000c06040e7981 */ /* 0x000ea8000c1e1900 */
[----:B------:R-:W2:Y:S01]  /*0710*/  LDG.E R20, desc[UR6][R20.64] ;  /* 0x0000000614147981 */ /* 0x000ea2000c1e1900 */
[----:B------:R-:W-:Y:S02]  /*0720*/  ISETP.NE.AND P0, PT, R9, RZ, PT ;  /* 0x000000ff0900720c */ /* 0x000fe40003f05270 */
[----:B------:R-:W-:-:S02]  /*0730*/  LEA R10, R13, R10, 0x3 ;  /* 0x0000000a0d0a7211 */ /* 0x000fc400078e18ff */
[----:B------:R-:W-:Y:S01]  /*0740*/  IADD3 R11, PT, PT, R11, 0x8, RZ ;  /* 0x000000080b0b7810 */ /* 0x000fe20007ffe0ff */
[----:B--2---:R-:W-:-:S05]  /*0750*/  FFMA R15, R14, R20, R27 ;  /* 0x000000140e0f7223 */ /* 0x004fca000000001b */
[----:B------:R1:W-:Y:S03]  /*0760*/  STG.E desc[UR6][R2.64], R15 ;  /* 0x0000000f02007986 */ /* 0x0003e6000c101906 */
[----:B------:R-:W-:Y:S05]  /*0770*/  @P0 BRA `(.L_x_1) ;  /* 0xfffffffc00380947 */ /* 0x000fea000383ffff */
.L_x_0:
[----:B------:R-:W-:Y:S05]  /*0780*/  @!P1 EXIT ;  /* 0x000000000000994d */ /* 0x000fea0003800000 */
[----:B------:R-:W-:Y:S02]  /*0790*/  ISETP.GE.U32.AND P0, PT, R12, 0x4, PT ;  /* 0x000000040c00780c */ /* 0x000fe40003f06070 */
[----:B------:R-:W-:-:S04]  /*07a0*/  LOP3.LUT R14, R0, 0x3, RZ, 0xc0, !PT ;  /* 0x00000003000e7812 */ /* 0x000fc800078ec0ff */
[----:B------:R-:W-:-:S07]  /*07b0*/  ISETP.NE.AND P1, PT, R14, RZ, PT ;  /* 0x000000ff0e00720c */ /* 0x000fce0003f25270 */
[----:B------:R-:W-:Y:S06]  /*07c0*/  @!P0 BRA `(.L_x_2) ;  /* 0x00000000006c8947 */ /* 0x000fec0003800000 */
[----:B------:R-:W0:Y:S01]  /*07d0*/  LDC R9, c[0x0][0x3a4] ;  /* 0x0000e900ff097b82 */ /* 0x000e220000000800 */
[----:B------:R-:W-:-:S07]  /*07e0*/  IADD3 R13, PT, PT, R8, R7, RZ ;  /* 0x00000007080d7210 */ /* 0x000fce0007ffe0ff */
[----:B------:R-:W2:Y:S08]  /*07f0*/  LDC.64 R4, c[0x0][0x380] ;  /* 0x0000e000ff047b82 */ /* 0x000eb00000000a00 */
[----:B------:R-:W3:Y:S01]  /*0800*/  LDC.64 R10, c[0x0][0x388] ;  /* 0x0000e200ff0a7b82 */ /* 0x000ee20000000a00 */
[----:B0-----:R-:W-:Y:S02]  /*0810*/  IMAD R17, R7, R9, R6 ;  /* 0x0000000907117224 */ /* 0x001fe400078e0206 */
[----:B--2---:R-:W-:-:S05]  /*0820*/  IMAD.WIDE R4, R13, 0x4, R4 ;  /* 0x000000040d047825 */ /* 0x004fca00078e0204 */
[----:B------:R-:W1:Y:S01]  /*0830*/  LDG.E R12, desc[UR6][R4.64] ;  /* 0x00000006040c7981 */ /* 0x000e62000c1e1900 */
[----:B---3--:R-:W-:-:S05]  /*0840*/  IMAD.WIDE R10, R17, 0x4, R10 ;  /* 0x00000004110a7825 */ /* 0x008fca00078e020a */
[----:B------:R-:W1:Y:S02]  /*0850*/  LDG.E R13, desc[UR6][R10.64] ;  /* 0x000000060a0d7981 */ /* 0x000e64000c1e1900 */
[----:B-1----:R-:W-:Y:S01]  /*0860*/  FFMA R15, R12, R13, R15 ;  /* 0x0000000d0c0f7223 */ /* 0x002fe2000000000f */
        /* <DEDUP_REMOVED lines=8> */
[----:B------:R-:W3:Y:S01]  /*08f0*/  LDG.E R18, desc[UR6][R4.64+0x8] ;  /* 0x0000080604127981 */ /* 0x000ee2000c1e1900 */
[----:B------:R-:W-:-:S04]  /*0900*/  IMAD.WIDE R10, R9, 0x4, R16 ;  /* 0x00000004090a7825 */ /* 0x000fc800078e0210 */
[----:B---3--:R-:W-:-:S05]  /*0910*/  FFMA R21, R18, R20, R19 ;  /* 0x0000001412157223 */ /* 0x008fca0000000013 */
[----:B------:R2:W-:Y:S04]  /*0920*/  STG.E desc[UR6][R2.64], R21 ;  /* 0x0000001502007986 */ /* 0x0005e8000c101906 */
[----:B------:R-:W0:Y:S04]  /*0930*/  LDG.E R18, desc[UR6][R4.64+0xc] ;  /* 0x00000c0604127981 */ /* 0x000e28000c1e1900 */
[----:B------:R-:W0:Y:S01]  /*0940*/  LDG.E R10, desc[UR6][R10.64] ;  /* 0x000000060a0a7981 */ /* 0x000e22000c1e1900 */
[----:B------:R-:W-:Y:S01]  /*0950*/  IADD3 R7, PT, PT, R7, 0x4, RZ ;  /* 0x0000000407077810 */ /* 0x000fe20007ffe0ff */
[----:B0-----:R-:W-:-:S05]  /*0960*/  FFMA R15, R18, R10, R21 ;  /* 0x0000000a120f7223 */ /* 0x001fca0000000015 */
[----:B------:R2:W-:Y:S02]  /*0970*/  STG.E desc[UR6][R2.64], R15 ;  /* 0x0000000f02007986 */ /* 0x0005e4000c101906 */
.L_x_2:
[----:B------:R-:W-:Y:S05]  /*0980*/  @!P1 EXIT ;  /* 0x000000000000994d */ /* 0x000fea0003800000 */
[----:B------:R-:W-:Y:S02]  /*0990*/  ISETP.NE.AND P0, PT, R14, 0x1, PT ;  /* 0x000000010e00780c */ /* 0x000fe40003f05270 */
[----:B------:R-:W-:-:S04]  /*09a0*/  LOP3.LUT R0, R0, 0x1, RZ, 0xc0, !PT ;  /* 0x0000000100007812 */ /* 0x000fc800078ec0ff */
[----:B------:R-:W-:-:S07]  /*09b0*/  ISETP.NE.U32.AND P1, PT, R0, 0x1, PT ;  /* 0x000000010000780c */ /* 0x000fce0003f25070 */
[----:B------:R-:W-:Y:S06]  /*09c0*/  @!P0 BRA `(.L_x_3) ;  /* 0x0000000000448947 */ /* 0x000fec0003800000 */
[----:B------:R-:W0:Y:S01]  /*09d0*/  LDC R13, c[0x0][0x3a4] ;  /* 0x0000e900ff0d7b82 */ /* 0x000e220000000800 */
[----:B------:R-:W-:-:S07]  /*09e0*/  IADD3 R9, PT, PT, R8, R7, RZ ;  /* 0x0000000708097210 */ /* 0x000fce0007ffe0ff */
[----:B------:R-:W3:Y:S08]  /*09f0*/  LDC.64 R4, c[0x0][0x380] ;  /* 0x0000e000ff047b82 */ /* 0x000ef00000000a00 */
[----:B------:R-:W4:Y:S01]  /*0a00*/  LDC.64 R10, c[0x0][0x388] ;  /* 0x0000e200ff0a7b82 */ /* 0x000f220000000a00 */
[----:B0-----:R-:W-:Y:S02]  /*0a10*/  IMAD R17, R7, R13, R6 ;  /* 0x0000000d07117224 */ /* 0x001fe400078e0206 */
[----:B---3--:R-:W-:-:S05]  /*0a20*/  IMAD.WIDE R4, R9, 0x4, R4 ;  /* 0x0000000409047825 */ /* 0x008fca00078e0204 */
[----:B------:R-:W3:Y:S01]  /*0a30*/  LDG.E R0, desc[UR6][R4.64] ;  /* 0x0000000604007981 */ /* 0x000ee2000c1e1900 */
[----:B----4-:R-:W-:-:S05]  /*0a40*/  IMAD.WIDE R10, R17, 0x4, R10 ;  /* 0x00000004110a7825 */ /* 0x010fca00078e020a */
[----:B------:R-:W3:Y:S01]  /*0a50*/  LDG.E R9, desc[UR6][R10.64] ;  /* 0x000000060a097981 */ /* 0x000ee2000c1e1900 */
[----:B------:R-:W-:-:S04]  /*0a60*/  IMAD.WIDE R12, R13, 0x4, R10 ;  /* 0x000000040d0c7825 */ /* 0x000fc800078e020a */
[----:B---3--:R-:W-:-:S05]  /*0a70*/  FFMA R9, R0, R9, R15 ;  /* 0x0000000900097223 */ /* 0x008fca000000000f */
[----:B------:R0:W-:Y:S04]  /*0a80*/  STG.E desc[UR6][R2.64], R9 ;  /* 0x0000000902007986 */ /* 0x0001e8000c101906 */
[----:B------:R-:W1:Y:S04]  /*0a90*/  LDG.E R0, desc[UR6][R4.64+0x4] ;  /* 0x0000040604007981 */ /* 0x000e68000c1e1900 */
[----:B------:R-:W1:Y:S01]  /*0aa0*/  LDG.E R12, desc[UR6][R12.64] ;  /* 0x000000060c0c7981 */ /* 0x000e62000c1e1900 */
[----:B------:R-:W-:Y:S01]  /*0ab0*/  IADD3 R7, PT, PT, R7, 0x2, RZ ;  /* 0x0000000207077810 */ /* 0x000fe20007ffe0ff */
[----:B-12---:R-:W-:-:S05]  /*0ac0*/  FFMA R15, R0, R12, R9 ;  /* 0x0000000c000f7223 */ /* 0x006fca0000000009 */
[----:B------:R0:W-:Y:S02]  /*0ad0*/  STG.E desc[UR6][R2.64], R15 ;  /* 0x0000000f02007986 */ /* 0x0001e4000c101906 */
.L_x_3:
[----:B------:R-:W-:Y:S05]  /*0ae0*/  @P1 EXIT ;  /* 0x000000000000194d */ /* 0x000fea0003800000 */
[----:B------:R-:W3:Y:S01]  /*0af0*/  LDC.64 R4, c[0x0][0x380] ;  /* 0x0000e000ff047b82 */ /* 0x000ee20000000a00 */
[----:B------:R-:W4:Y:S01]  /*0b00*/  LDCU UR4, c[0x0][0x3a4] ;  /* 0x00007480ff0477ac */ /* 0x000f220008000800 */
[----:B0-----:R-:W-:-:S06]  /*0b10*/  IADD3 R9, PT, PT, R8, R7, RZ ;  /* 0x0000000708097210 */ /* 0x001fcc0007ffe0ff */
[----:B------:R-:W0:Y:S01]  /*0b20*/  LDC.64 R10, c[0x0][0x388] ;  /* 0x0000e200ff0a7b82 */ /* 0x000e220000000a00 */
[----:B----4-:R-:W-:Y:S02]  /*0b30*/  IMAD R7, R7, UR4, R6 ;  /* 0x0000000407077c24 */ /* 0x010fe4000f8e0206 */
[----:B---3--:R-:W-:-:S06]  /*0b40*/  IMAD.WIDE R4, R9, 0x4, R4 ;  /* 0x0000000409047825 */ /* 0x008fcc00078e0204 */
[----:B------:R-:W1:Y:S01]  /*0b50*/  LDG.E R4, desc[UR6][R4.64] ;  /* 0x0000000604047981 */ /* 0x000e62000c1e1900 */
[----:B0-----:R-:W-:-:S06]  /*0b60*/  IMAD.WIDE R6, R7, 0x4, R10 ;  /* 0x0000000407067825 */ /* 0x001fcc00078e020a */
[----:B------:R-:W1:Y:S02]  /*0b70*/  LDG.E R6, desc[UR6][R6.64] ;  /* 0x0000000606067981 */ /* 0x000e64000c1e1900 */
[----:B-12---:R-:W-:-:S05]  /*0b80*/  FFMA R15, R4, R6, R15 ;  /* 0x00000006040f7223 */ /* 0x006fca000000000f */
[----:B------:R-:W-:Y:S01]  /*0b90*/  STG.E desc[UR6][R2.64], R15 ;  /* 0x0000000f02007986 */ /* 0x000fe2000c101906 */
[----:B------:R-:W-:Y:S05]  /*0ba0*/  EXIT ;  /* 0x000000000000794d */ /* 0x000fea0003800000 */
.L_x_4:
[----:B------:R-:W-:-:S00]  /*0bb0*/  BRA `(.L_x_4) ;  /* 0xfffffffc00fc7947 */ /* 0x000fc0000383ffff */
[----:B------:R-:W-:-:S00]  /*0bc0*/  NOP ;  /* 0x0000000000007918 */ /* 0x000fc00000000000 */
        /* <DEDUP_REMOVED lines=11> */
.L_x_5:


//--------------------- .nv.shared.reserved.0     --------------------------
	.section	.nv.shared.reserved.0,"aw",@nobits
	.weak		__nv_reservedSMEM_offset_0_alias
	.size		__nv_reservedSMEM_offset_0_alias, 0, 64
	.other		__nv_reservedSMEM_offset_0_alias,@"STO_CUDA_RESERVED_SHARED STV_DEFAULT"
__nv_reservedSMEM_offset_0_alias:
	.zero		0
	.zero		64


//--------------------- .nv.constant0._Z23parallelThreadOperationPfS_S_iiiiii --------------------------
	.section	.nv.constant0._Z23parallelThreadOperationPfS_S_iiiiii,"a",@progbits
	.sectionflags	@""
	.align	4
.nv.constant0._Z23parallelThreadOperationPfS_S_iiiiii:
	.zero		944


//--------------------- SYMBOLS --------------------------

	.type		.nv.reservedSmem.offset0,@object
	.size		.nv.reservedSmem.offset0,0x4
